//
// Generated by NVIDIA NVVM Compiler
//
// Compiler Build ID: CL-36424714
// Cuda compilation tools, release 13.0, V13.0.88
// Based on NVVM 20.0.0
//

.version 9.0
.target sm_100
.address_size 64


.func  (.param .b64 func_retval0) _Z8d_strlenPKc(
	.param .b64 _Z8d_strlenPKc_param_0
)
{
	.reg .pred 	%p<3>;
	.reg .b16 	%rs<3>;
	.reg .b64 	%rd<13>;

	ld.param.u64 	%rd8, [_Z8d_strlenPKc_param_0];
	cvta.to.global.u64 	%rd10, %rd8;
	ld.global.u8 	%rs1, [%rd10];
	setp.eq.s16 	%p1, %rs1, 0;
	mov.b64 	%rd12, 0;
	@%p1 bra 	$L__BB0_3;
	mov.b64 	%rd12, 0;
$L__BB0_2:
	add.s64 	%rd4, %rd10, 1;
	add.s64 	%rd12, %rd12, 1;
	ld.global.u8 	%rs2, [%rd10+1];
	setp.ne.s16 	%p2, %rs2, 0;
	mov.u64 	%rd10, %rd4;
	@%p2 bra 	$L__BB0_2;
$L__BB0_3:
	st.param.b64 	[func_retval0], %rd12;
	ret;

}
	// .globl	_Z17cuda_stringsearchllPcS_PiiPlS_
.visible .entry _Z17cuda_stringsearchllPcS_PiiPlS_(
	.param .u64 _Z17cuda_stringsearchllPcS_PiiPlS__param_0,
	.param .u64 _Z17cuda_stringsearchllPcS_PiiPlS__param_1,
	.param .u64 .ptr .align 1 _Z17cuda_stringsearchllPcS_PiiPlS__param_2,
	.param .u64 .ptr .align 1 _Z17cuda_stringsearchllPcS_PiiPlS__param_3,
	.param .u64 .ptr .align 1 _Z17cuda_stringsearchllPcS_PiiPlS__param_4,
	.param .u32 _Z17cuda_stringsearchllPcS_PiiPlS__param_5,
	.param .u64 .ptr .align 1 _Z17cuda_stringsearchllPcS_PiiPlS__param_6,
	.param .u64 .ptr .align 1 _Z17cuda_stringsearchllPcS_PiiPlS__param_7
)
{
	.reg .pred 	%p<8>;
	.reg .b16 	%rs<4>;
	.reg .b32 	%r<18>;
	.reg .b64 	%rd<46>;

	ld.param.u64 	%rd22, [_Z17cuda_stringsearchllPcS_PiiPlS__param_1];
	ld.param.u64 	%rd23, [_Z17cuda_stringsearchllPcS_PiiPlS__param_2];
	ld.param.u64 	%rd24, [_Z17cuda_stringsearchllPcS_PiiPlS__param_3];
	ld.param.u64 	%rd25, [_Z17cuda_stringsearchllPcS_PiiPlS__param_6];
	ld.param.u64 	%rd26, [_Z17cuda_stringsearchllPcS_PiiPlS__param_7];
	mov.u32 	%r10, %ctaid.x;
	mov.u32 	%r11, %ntid.x;
	mov.u32 	%r12, %tid.x;
	mad.lo.s32 	%r1, %r10, %r11, %r12;
	mul.wide.s32 	%rd1, %r1, 10000;
	setp.gt.s64 	%p1, %rd1, %rd22;
	@%p1 bra 	$L__BB1_12;
	add.s64 	%rd28, %rd1, 9999;
	min.s64 	%rd2, %rd28, %rd22;
	and.b64  	%rd40, %rd1, 4294967280;
	setp.lt.s64 	%p2, %rd2, %rd40;
	mov.b64 	%rd45, 0;
	@%p2 bra 	$L__BB1_11;
	cvt.u32.u64 	%r15, %rd1;
	cvta.to.global.u64 	%rd4, %rd24;
	cvta.to.global.u64 	%rd5, %rd23;
	cvta.to.global.u64 	%rd6, %rd26;
	mov.b32 	%r14, 0;
$L__BB1_3:
	add.s64 	%rd43, %rd4, %rd40;
	{ // callseq 0, 0
	.param .b64 param0;
	st.param.b64 	[param0], %rd23;
	.param .b64 retval0;
	call.uni (retval0), 
	_Z8d_strlenPKc, 
	(
	param0
	);
	ld.param.b64 	%rd41, [retval0];
	} // callseq 0
	mov.u64 	%rd42, %rd5;
$L__BB1_4:
	setp.eq.s64 	%p3, %rd41, 0;
	@%p3 bra 	$L__BB1_6;
	add.s64 	%rd41, %rd41, -1;
	add.s64 	%rd14, %rd43, 1;
	ld.global.u8 	%rs1, [%rd43];
	add.s64 	%rd15, %rd42, 1;
	ld.global.u8 	%rs2, [%rd42];
	setp.eq.s16 	%p4, %rs1, %rs2;
	mov.u64 	%rd42, %rd15;
	mov.u64 	%rd43, %rd14;
	@%p4 bra 	$L__BB1_4;
	bra.uni 	$L__BB1_9;
$L__BB1_6:
	add.s32 	%r14, %r14, 1;
	cvt.s64.s32 	%rd44, %r15;
	{ // callseq 1, 0
	.param .b64 param0;
	st.param.b64 	[param0], %rd23;
	.param .b64 retval0;
	call.uni (retval0), 
	_Z8d_strlenPKc, 
	(
	param0
	);
	ld.param.b64 	%rd30, [retval0];
	} // callseq 1
	add.s64 	%rd32, %rd30, %rd40;
	setp.le.u64 	%p5, %rd32, %rd44;
	@%p5 bra 	$L__BB1_9;
	mov.u32 	%r16, %r15;
$L__BB1_8:
	add.s64 	%rd33, %rd6, %rd44;
	mov.b16 	%rs3, 36;
	st.global.u8 	[%rd33], %rs3;
	add.s32 	%r16, %r16, 1;
	cvt.s64.s32 	%rd44, %r16;
	{ // callseq 2, 0
	.param .b64 param0;
	st.param.b64 	[param0], %rd23;
	.param .b64 retval0;
	call.uni (retval0), 
	_Z8d_strlenPKc, 
	(
	param0
	);
	ld.param.b64 	%rd34, [retval0];
	} // callseq 2
	add.s64 	%rd36, %rd34, %rd40;
	setp.gt.u64 	%p6, %rd36, %rd44;
	@%p6 bra 	$L__BB1_8;
$L__BB1_9:
	add.s32 	%r15, %r15, 1;
	cvt.u64.u32 	%rd40, %r15;
	setp.ge.s64 	%p7, %rd2, %rd40;
	@%p7 bra 	$L__BB1_3;
	cvt.s64.s32 	%rd45, %r14;
$L__BB1_11:
	cvta.to.global.u64 	%rd37, %rd25;
	mul.wide.s32 	%rd38, %r1, 8;
	add.s64 	%rd39, %rd37, %rd38;
	st.global.u64 	[%rd39], %rd45;
$L__BB1_12:
	ret;

}


// ===== COMPILED SASS (sm_100) =====

	.target	sm_100

	.elftype	@"ET_EXEC"


//--------------------- .note.nv.tkinfo           --------------------------
	.section	.note.nv.tkinfo,"",@"SHT_NOTE"
	.sectionflags	@"SHF_NOTE_NV_TKINFO"
	.tkinfo
        /*0018*/ 	.word	0x00000002
        /*0030*/ 	.string	""
        /*0030*/ 	.string	"ptxas"
        /*0030*/ 	.string	"Cuda compilation tools, release 13.0, V13.0.88"
        /*0030*/ 	.string	"Build cuda_13.0.r13.0/compiler.36424714_0"
        /*0030*/ 	.string	"-arch sm_100 -m 64 "



//--------------------- .note.nv.cuinfo           --------------------------
	.section	.note.nv.cuinfo,"",@"SHT_NOTE"
	.sectionflags	@"SHF_NOTE_NV_CUINFO"
        /*0018*/ 	.short	0x0002
        /*001a*/ 	.short	0x0064
        /*001c*/ 	.short	0x0082
	.zero		2


//--------------------- .nv.info                  --------------------------
	.section	.nv.info,"",@"SHT_CUDA_INFO"
	.align	4


	//----- nvinfo : EIATTR_REGCOUNT
	.align		4
        /*0000*/ 	.byte	0x04, 0x2f
        /*0002*/ 	.short	(.L_1 - .L_0)
	.align		4
.L_0:
        /*0004*/ 	.word	index@(_Z17cuda_stringsearchllPcS_PiiPlS_)
        /*0008*/ 	.word	0x00000015


	//----- nvinfo : EIATTR_FRAME_SIZE
	.align		4
.L_1:
        /*000c*/ 	.byte	0x04, 0x11
        /*000e*/ 	.short	(.L_3 - .L_2)
	.align		4
.L_2:
        /*0010*/ 	.word	index@($_Z17cuda_stringsearchllPcS_PiiPlS_$_Z8d_strlenPKc)
        /*0014*/ 	.word	0x00000000


	//----- nvinfo : EIATTR_FRAME_SIZE
	.align		4
.L_3:
        /*0018*/ 	.byte	0x04, 0x11
        /*001a*/ 	.short	(.L_5 - .L_4)
	.align		4
.L_4:
        /*001c*/ 	.word	index@(_Z17cuda_stringsearchllPcS_PiiPlS_)
        /*0020*/ 	.word	0x00000000


	//----- nvinfo : EIATTR_MIN_STACK_SIZE
	.align		4
.L_5:
        /*0024*/ 	.byte	0x04, 0x12
        /*0026*/ 	.short	(.L_7 - .L_6)
	.align		4
.L_6:
        /*0028*/ 	.word	index@(_Z17cuda_stringsearchllPcS_PiiPlS_)
        /*002c*/ 	.word	0x00000000
.L_7:


//--------------------- .nv.compat                --------------------------
	.section	.nv.compat,"",@"SHT_CUDA_COMPAT_INFO"
	.align	4
        /*0000*/ 	.byte	0x02, 0x09, 0x00, 0x00, 0x02, 0x02, 0x01, 0x00, 0x02, 0x05, 0x05, 0x00, 0x03, 0x07, 0x01, 0x01
        /*0010*/ 	.byte	0x02, 0x03, 0x00, 0x00, 0x02, 0x06, 0x01, 0x00, 0x04, 0x0b, 0x08, 0x00, 0x09, 0x00, 0x00, 0x00
        /*0020*/ 	.byte	0x00, 0x00, 0x00, 0x00


//--------------------- .nv.info._Z17cuda_stringsearchllPcS_PiiPlS_ --------------------------
	.section	.nv.info._Z17cuda_stringsearchllPcS_PiiPlS_,"",@"SHT_CUDA_INFO"
	.sectionflags	@""
	.align	4


	//----- nvinfo : EIATTR_CUDA_API_VERSION
	.align		4
        /*0000*/ 	.byte	0x04, 0x37
        /*0002*/ 	.short	(.L_9 - .L_8)
.L_8:
        /*0004*/ 	.word	0x00000082


	//----- nvinfo : EIATTR_KPARAM_INFO
	.align		4
.L_9:
        /*0008*/ 	.byte	0x04, 0x17
        /*000a*/ 	.short	(.L_11 - .L_10)
.L_10:
        /*000c*/ 	.word	0x00000000
        /*0010*/ 	.short	0x0007
        /*0012*/ 	.short	0x0038
        /*0014*/ 	.byte	0x00, 0xf5, 0x21, 0x00


	//----- nvinfo : EIATTR_KPARAM_INFO
	.align		4
.L_11:
        /*0018*/ 	.byte	0x04, 0x17
        /*001a*/ 	.short	(.L_13 - .L_12)
.L_12:
        /*001c*/ 	.word	0x00000000
        /*0020*/ 	.short	0x0006
        /*0022*/ 	.short	0x0030
        /*0024*/ 	.byte	0x00, 0xf5, 0x21, 0x00


	//----- nvinfo : EIATTR_KPARAM_INFO
	.align		4
.L_13:
        /*0028*/ 	.byte	0x04, 0x17
        /*002a*/ 	.short	(.L_15 - .L_14)
.L_14:
        /*002c*/ 	.word	0x00000000
        /*0030*/ 	.short	0x0005
        /*0032*/ 	.short	0x0028
        /*0034*/ 	.byte	0x00, 0xf0, 0x11, 0x00


	//----- nvinfo : EIATTR_KPARAM_INFO
	.align		4
.L_15:
        /*0038*/ 	.byte	0x04, 0x17
        /*003a*/ 	.short	(.L_17 - .L_16)
.L_16:
        /*003c*/ 	.word	0x00000000
        /*0040*/ 	.short	0x0004
        /*0042*/ 	.short	0x0020
        /*0044*/ 	.byte	0x00, 0xf5, 0x21, 0x00


	//----- nvinfo : EIATTR_KPARAM_INFO
	.align		4
.L_17:
        /*0048*/ 	.byte	0x04, 0x17
        /*004a*/ 	.short	(.L_19 - .L_18)
.L_18:
        /*004c*/ 	.word	0x00000000
        /*0050*/ 	.short	0x0003
        /*0052*/ 	.short	0x0018
        /*0054*/ 	.byte	0x00, 0xf5, 0x21, 0x00


	//----- nvinfo : EIATTR_KPARAM_INFO
	.align		4
.L_19:
        /*0058*/ 	.byte	0x04, 0x17
        /*005a*/ 	.short	(.L_21 - .L_20)
.L_20:
        /*005c*/ 	.word	0x00000000
        /*0060*/ 	.short	0x0002
        /*0062*/ 	.short	0x0010
        /*0064*/ 	.byte	0x00, 0xf5, 0x21, 0x00


	//----- nvinfo : EIATTR_KPARAM_INFO
	.align		4
.L_21:
        /*0068*/ 	.byte	0x04, 0x17
        /*006a*/ 	.short	(.L_23 - .L_22)
.L_22:
        /*006c*/ 	.word	0x00000000
        /*0070*/ 	.short	0x0001
        /*0072*/ 	.short	0x0008
        /*0074*/ 	.byte	0x00, 0xf0, 0x21, 0x00


	//----- nvinfo : EIATTR_KPARAM_INFO
	.align		4
.L_23:
        /*0078*/ 	.byte	0x04, 0x17
        /*007a*/ 	.short	(.L_25 - .L_24)
.L_24:
        /*007c*/ 	.word	0x00000000
        /*0080*/ 	.short	0x0000
        /*0082*/ 	.short	0x0000
        /*0084*/ 	.byte	0x00, 0xf0, 0x21, 0x00


	//----- nvinfo : EIATTR_SPARSE_MMA_MASK
	.align		4
.L_25:
        /*0088*/ 	.byte	0x03, 0x50
        /*008a*/ 	.short	0x0000


	//----- nvinfo : EIATTR_MAXREG_COUNT
	.align		4
        /*008c*/ 	.byte	0x03, 0x1b
        /*008e*/ 	.short	0x00ff


	//----- nvinfo : EIATTR_MERCURY_ISA_VERSION
	.align		4
        /*0090*/ 	.byte	0x03, 0x5f
        /*0092*/ 	.short	0x0101


	//----- nvinfo : EIATTR_VRC_CTA_INIT_COUNT
	.align		4
        /*0094*/ 	.byte	0x02, 0x4a
	.zero		1
	.zero		1


	//----- nvinfo : EIATTR_EXIT_INSTR_OFFSETS
	.align		4
        /*0098*/ 	.byte	0x04, 0x1c
        /*009a*/ 	.short	(.L_27 - .L_26)


	//   ....[0]....
.L_26:
        /*009c*/ 	.word	0x00000090


	//   ....[1]....
        /*00a0*/ 	.word	0x000005d0


	//----- nvinfo : EIATTR_CRS_STACK_SIZE
	.align		4
.L_27:
        /*00a4*/ 	.byte	0x04, 0x1e
        /*00a6*/ 	.short	(.L_29 - .L_28)
.L_28:
        /*00a8*/ 	.word	0x00000000


	//----- nvinfo : EIATTR_CBANK_PARAM_SIZE
	.align		4
.L_29:
        /*00ac*/ 	.byte	0x03, 0x19
        /*00ae*/ 	.short	0x0040


	//----- nvinfo : EIATTR_PARAM_CBANK
	.align		4
        /*00b0*/ 	.byte	0x04, 0x0a
        /*00b2*/ 	.short	(.L_31 - .L_30)
	.align		4
.L_30:
        /*00b4*/ 	.word	index@(.nv.constant0._Z17cuda_stringsearchllPcS_PiiPlS_)
        /*00b8*/ 	.short	0x0380
        /*00ba*/ 	.short	0x0040


	//----- nvinfo : EIATTR_SW_WAR
	.align		4
.L_31:
        /*00bc*/ 	.byte	0x04, 0x36
        /*00be*/ 	.short	(.L_33 - .L_32)
.L_32:
        /*00c0*/ 	.word	0x00000008
.L_33:


//--------------------- .nv.callgraph             --------------------------
	.section	.nv.callgraph,"",@"SHT_CUDA_CALLGRAPH"
	.align	4
	.sectionentsize	8
	.align		4
        /*0000*/ 	.word	0x00000000
	.align		4
        /*0004*/ 	.word	0xffffffff
	.align		4
        /*0008*/ 	.word	0x00000000
	.align		4
        /*000c*/ 	.word	0xfffffffe
	.align		4
        /*0010*/ 	.word	0x00000000
	.align		4
        /*0014*/ 	.word	0xfffffffd
	.align		4
        /*0018*/ 	.word	0x00000000
	.align		4
        /*001c*/ 	.word	0xfffffffc


//--------------------- .text._Z17cuda_stringsearchllPcS_PiiPlS_ --------------------------
	.section	.text._Z17cuda_stringsearchllPcS_PiiPlS_,"ax",@progbits
	.align	128
        .global         _Z17cuda_stringsearchllPcS_PiiPlS_
        .type           _Z17cuda_stringsearchllPcS_PiiPlS_,@function
        .size           _Z17cuda_stringsearchllPcS_PiiPlS_,(.L_x_12 - _Z17cuda_stringsearchllPcS_PiiPlS_)
        .other          _Z17cuda_stringsearchllPcS_PiiPlS_,@"STO_CUDA_ENTRY STV_DEFAULT"
_Z17cuda_stringsearchllPcS_PiiPlS_:
.text._Z17cuda_stringsearchllPcS_PiiPlS_:
[----:B------:R-:W-:Y:S01]  /*0000*/  LDC R1, c[0x0][0x37c] ;  /* 0x0000df00ff017b82 */ /* 0x000fe20000000800 */
[----:B------:R-:W0:Y:S07]  /*0010*/  S2R R3, SR_TID.X ;  /* 0x0000000000037919 */ /* 0x000e2e0000002100 */
[----:B------:R-:W0:Y:S01]  /*0020*/  S2UR UR4, SR_CTAID.X ;  /* 0x00000000000479c3 */ /* 0x000e220000002500 */
[----:B------:R-:W1:Y:S07]  /*0030*/  LDCU.64 UR6, c[0x0][0x388] ;  /* 0x00007100ff0677ac */ /* 0x000e6e0008000a00 */
[----:B------:R-:W0:Y:S02]  /*0040*/  LDC R0, c[0x0][0x360] ;  /* 0x0000d800ff007b82 */ /* 0x000e240000000800 */
[----:B0-----:R-:W-:-:S04]  /*0050*/  IMAD R0, R0, UR4, R3 ;  /* 0x0000000400007c24 */ /* 0x001fc8000f8e0203 */
[----:B------:R-:W-:-:S03]  /*0060*/  IMAD.WIDE R8, R0, 0x2710, RZ ;  /* 0x0000271000087825 */ /* 0x000fc600078e02ff */
[----:B-1----:R-:W-:-:S04]  /*0070*/  ISETP.GT.U32.AND P0, PT, R8, UR6, PT ;  /* 0x0000000608007c0c */ /* 0x002fc8000bf04070 */
[----:B------:R-:W-:-:S13]  /*0080*/  ISETP.GT.AND.EX P0, PT, R9, UR7, PT, P0 ;  /* 0x0000000709007c0c */ /* 0x000fda000bf04300 */
[----:B------:R-:W-:Y:S05]  /*0090*/  @P0 EXIT ;  /* 0x000000000000094d */ /* 0x000fea0003800000 */
[C---:B------:R-:W-:Y:S01]  /*00a0*/  IADD3 R4, P1, PT, R8.reuse, 0x270f, RZ ;  /* 0x0000270f08047810 */ /* 0x040fe20007f3e0ff */
[----:B------:R-:W0:Y:S01]  /*00b0*/  LDCU.64 UR8, c[0x0][0x358] ;  /* 0x00006b00ff0877ac */ /* 0x000e220008000a00 */
[----:B------:R-:W-:Y:S01]  /*00c0*/  LOP3.LUT R3, R8, 0xfffffff0, RZ, 0xc0, !PT ;  /* 0xfffffff008037812 */ /* 0x000fe200078ec0ff */
[----:B------:R-:W-:Y:S01]  /*00d0*/  BSSY.RECONVERGENT B0, `(.L_x_0) ;  /* 0x000004c000007945 */ /* 0x000fe20003800200 */
[----:B------:R-:W-:Y:S01]  /*00e0*/  ISETP.LT.U32.AND P0, PT, R4, UR6, PT ;  /* 0x0000000604007c0c */ /* 0x000fe2000bf01070 */
[----:B------:R-:W-:Y:S01]  /*00f0*/  IMAD.X R5, RZ, RZ, R9, P1 ;  /* 0x000000ffff057224 */ /* 0x000fe200008e0609 */
[----:B------:R-:W-:-:S04]  /*0100*/  CS2R R6, SRZ ;  /* 0x0000000000067805 */ /* 0x000fc8000001ff00 */
[----:B------:R-:W-:-:S04]  /*0110*/  ISETP.LT.AND.EX P0, PT, R5, UR7, PT, P0 ;  /* 0x0000000705007c0c */ /* 0x000fc8000bf01300 */
[----:B------:R-:W-:Y:S02]  /*0120*/  SEL R4, R4, UR6, P0 ;  /* 0x0000000604047c07 */ /* 0x000fe40008000000 */
[----:B------:R-:W-:Y:S02]  /*0130*/  SEL R5, R5, UR7, P0 ;  /* 0x0000000705057c07 */ /* 0x000fe40008000000 */
[----:B------:R-:W-:-:S04]  /*0140*/  ISETP.GE.U32.AND P0, PT, R4, R3, PT ;  /* 0x000000030400720c */ /* 0x000fc80003f06070 */
[----:B------:R-:W-:-:S13]  /*0150*/  ISETP.GE.AND.EX P0, PT, R5, RZ, PT, P0 ;  /* 0x000000ff0500720c */ /* 0x000fda0003f06300 */
[----:B0-----:R-:W-:Y:S05]  /*0160*/  @!P0 BRA `(.L_x_1) ;  /* 0x0000000400088947 */ /* 0x001fea0003800000 */
[----:B------:R-:W-:Y:S01]  /*0170*/  BSSY.RECONVERGENT B1, `(.L_x_2) ;  /* 0x0000040000017945 */ /* 0x000fe20003800200 */
[----:B------:R-:W-:Y:S02]  /*0180*/  IMAD.MOV.U32 R7, RZ, RZ, R3 ;  /* 0x000000ffff077224 */ /* 0x000fe400078e0003 */
[----:B------:R-:W-:Y:S02]  /*0190*/  IMAD.MOV.U32 R9, RZ, RZ, RZ ;  /* 0x000000ffff097224 */ /* 0x000fe400078e00ff */
[----:B------:R-:W-:-:S07]  /*01a0*/  IMAD.MOV.U32 R6, RZ, RZ, RZ ;  /* 0x000000ffff067224 */ /* 0x000fce00078e00ff */
.L_x_8:
[----:B------:R-:W0:Y:S01]  /*01b0*/  LDCU.64 UR4, c[0x0][0x398] ;  /* 0x00007300ff0477ac */ /* 0x000e220008000a00 */
[----:B------:R-:W1:Y:S01]  /*01c0*/  LDC R10, c[0x0][0x390] ;  /* 0x0000e400ff0a7b82 */ /* 0x000e620000000800 */
[----:B------:R-:W-:-:S07]  /*01d0*/  MOV R15, 0x220 ;  /* 0x00000220000f7802 */ /* 0x000fce0000000f00 */
[----:B------:R-:W2:Y:S01]  /*01e0*/  LDC R11, c[0x0][0x394] ;  /* 0x0000e500ff0b7b82 */ /* 0x000ea20000000800 */
[----:B0-----:R-:W-:-:S04]  /*01f0*/  IADD3 R12, P0, PT, R7, UR4, RZ ;  /* 0x00000004070c7c10 */ /* 0x001fc8000ff1e0ff */
[----:B------:R-:W-:-:S09]  /*0200*/  IADD3.X R13, PT, PT, R9, UR5, RZ, P0, !PT ;  /* 0x00000005090d7c10 */ /* 0x000fd200087fe4ff */
[----:B-12---:R-:W-:Y:S05]  /*0210*/  CALL.REL.NOINC `($_Z17cuda_stringsearchllPcS_PiiPlS_$_Z8d_strlenPKc) ;  /* 0x0000000000f07944 */ /* 0x006fea0003c00000 */
[----:B------:R-:W0:Y:S01]  /*0220*/  LDCU.64 UR4, c[0x0][0x390] ;  /* 0x00007200ff0477ac */ /* 0x000e220008000a00 */
[----:B------:R-:W-:Y:S01]  /*0230*/  BSSY.RECONVERGENT B2, `(.L_x_3) ;  /* 0x000002e000027945 */ /* 0x000fe20003800200 */
[----:B0-----:R-:W-:Y:S02]  /*0240*/  IMAD.U32 R15, RZ, RZ, UR4 ;  /* 0x00000004ff0f7e24 */ /* 0x001fe4000f8e00ff */
[----:B------:R-:W-:-:S07]  /*0250*/  IMAD.U32 R16, RZ, RZ, UR5 ;  /* 0x00000005ff107e24 */ /* 0x000fce000f8e00ff */
.L_x_5:
[----:B------:R-:W-:-:S04]  /*0260*/  ISETP.NE.U32.AND P0, PT, R17, RZ, PT ;  /* 0x000000ff1100720c */ /* 0x000fc80003f05070 */
[----:B------:R-:W-:-:S13]  /*0270*/  ISETP.NE.AND.EX P0, PT, R18, RZ, PT, P0 ;  /* 0x000000ff1200720c */ /* 0x000fda0003f05300 */
[----:B------:R-:W-:Y:S05]  /*0280*/  @!P0 BRA `(.L_x_4) ;  /* 0x0000000000388947 */ /* 0x000fea0003800000 */
[----:B------:R-:W-:Y:S01]  /*0290*/  IMAD.MOV.U32 R3, RZ, RZ, R16 ;  /* 0x000000ffff037224 */ /* 0x000fe200078e0010 */
[----:B------:R0:W2:Y:S01]  /*02a0*/  LDG.E.U8 R14, desc[UR8][R12.64] ;  /* 0x000000080c0e7981 */ /* 0x0000a2000c1e1100 */
[----:B------:R-:W-:-:S05]  /*02b0*/  IMAD.MOV.U32 R2, RZ, RZ, R15 ;  /* 0x000000ffff027224 */ /* 0x000fca00078e000f */
[----:B------:R-:W2:Y:S01]  /*02c0*/  LDG.E.U8 R3, desc[UR8][R2.64] ;  /* 0x0000000802037981 */ /* 0x000ea2000c1e1100 */
[----:B------:R-:W-:Y:S02]  /*02d0*/  IADD3 R15, P3, PT, R15, 0x1, RZ ;  /* 0x000000010f0f7810 */ /* 0x000fe40007f7e0ff */
[----:B------:R-:W-:Y:S02]  /*02e0*/  IADD3 R17, P1, PT, R17, -0x1, RZ ;  /* 0xffffffff11117810 */ /* 0x000fe40007f3e0ff */
[----:B0-----:R-:W-:Y:S02]  /*02f0*/  IADD3 R12, P2, PT, R12, 0x1, RZ ;  /* 0x000000010c0c7810 */ /* 0x001fe40007f5e0ff */
[----:B------:R-:W-:-:S03]  /*0300*/  IADD3.X R18, PT, PT, R18, -0x1, RZ, P1, !PT ;  /* 0xffffffff12127810 */ /* 0x000fc60000ffe4ff */
[----:B------:R-:W-:Y:S01]  /*0310*/  IMAD.X R13, RZ, RZ, R13, P2 ;  /* 0x000000ffff0d7224 */ /* 0x000fe200010e060d */
[----:B--2---:R-:W-:Y:S01]  /*0320*/  ISETP.NE.AND P0, PT, R14, R3, PT ;  /* 0x000000030e00720c */ /* 0x004fe20003f05270 */
[----:B------:R-:W-:-:S04]  /*0330*/  IMAD.X R14, RZ, RZ, R16, P3 ;  /* 0x000000ffff0e7224 */ /* 0x000fc800018e0610 */
[----:B------:R-:W-:-:S08]  /*0340*/  IMAD.MOV.U32 R16, RZ, RZ, R14 ;  /* 0x000000ffff107224 */ /* 0x000fd000078e000e */
[----:B------:R-:W-:Y:S05]  /*0350*/  @!P0 BRA `(.L_x_5) ;  /* 0xfffffffc00c08947 */ /* 0x000fea000383ffff */
[----:B------:R-:W-:Y:S05]  /*0360*/  BRA `(.L_x_6) ;  /* 0x0000000000687947 */ /* 0x000fea0003800000 */
.L_x_4:
[----:B------:R-:W-:Y:S01]  /*0370*/  VIADD R6, R6, 0x1 ;  /* 0x0000000106067836 */ /* 0x000fe20000000000 */
[--C-:B------:R-:W-:Y:S01]  /*0380*/  SHF.R.S32.HI R12, RZ, 0x1f, R8.reuse ;  /* 0x0000001fff0c7819 */ /* 0x100fe20000011408 */
[----:B------:R-:W-:Y:S01]  /*0390*/  IMAD.MOV.U32 R14, RZ, RZ, R8 ;  /* 0x000000ffff0e7224 */ /* 0x000fe200078e0008 */
[----:B------:R-:W-:-:S07]  /*03a0*/  MOV R15, 0x3c0 ;  /* 0x000003c0000f7802 */ /* 0x000fce0000000f00 */
[----:B------:R-:W-:Y:S05]  /*03b0*/  CALL.REL.NOINC `($_Z17cuda_stringsearchllPcS_PiiPlS_$_Z8d_strlenPKc) ;  /* 0x0000000000887944 */ /* 0x000fea0003c00000 */
[----:B------:R-:W-:-:S04]  /*03c0*/  IADD3 R3, P1, PT, R17, R7, RZ ;  /* 0x0000000711037210 */ /* 0x000fc80007f3e0ff */
[----:B------:R-:W-:Y:S01]  /*03d0*/  ISETP.GT.U32.AND P0, PT, R3, R14, PT ;  /* 0x0000000e0300720c */ /* 0x000fe20003f04070 */
[----:B------:R-:W-:-:S05]  /*03e0*/  IMAD.X R3, R18, 0x1, R9, P1 ;  /* 0x0000000112037824 */ /* 0x000fca00008e0609 */
[----:B------:R-:W-:-:S13]  /*03f0*/  ISETP.GT.U32.AND.EX P0, PT, R3, R12, PT, P0 ;  /* 0x0000000c0300720c */ /* 0x000fda0003f04100 */
[----:B------:R-:W-:Y:S05]  /*0400*/  @!P0 BRA `(.L_x_6) ;  /* 0x0000000000408947 */ /* 0x000fea0003800000 */
[----:B------:R-:W-:-:S07]  /*0410*/  IMAD.MOV.U32 R13, RZ, RZ, R8 ;  /* 0x000000ffff0d7224 */ /* 0x000fce00078e0008 */
.L_x_7:
[----:B------:R-:W0:Y:S01]  /*0420*/  LDCU.64 UR4, c[0x0][0x3b8] ;  /* 0x00007700ff0477ac */ /* 0x000e220008000a00 */
[----:B------:R-:W-:Y:S01]  /*0430*/  IMAD.MOV.U32 R16, RZ, RZ, 0x24 ;  /* 0x00000024ff107424 */ /* 0x000fe200078e00ff */
[----:B------:R-:W-:Y:S02]  /*0440*/  MOV R15, 0x4c0 ;  /* 0x000004c0000f7802 */ /* 0x000fe40000000f00 */
[----:B0-----:R-:W-:Y:S01]  /*0450*/  IADD3 R2, P0, PT, R14, UR4, RZ ;  /* 0x000000040e027c10 */ /* 0x001fe2000ff1e0ff */
[----:B------:R-:W-:-:S03]  /*0460*/  VIADD R14, R13, 0x1 ;  /* 0x000000010d0e7836 */ /* 0x000fc60000000000 */
[----:B------:R-:W-:Y:S01]  /*0470*/  IADD3.X R3, PT, PT, R12, UR5, RZ, P0, !PT ;  /* 0x000000050c037c10 */ /* 0x000fe200087fe4ff */
[--C-:B------:R-:W-:Y:S01]  /*0480*/  IMAD.MOV.U32 R13, RZ, RZ, R14.reuse ;  /* 0x000000ffff0d7224 */ /* 0x100fe200078e000e */
[----:B------:R-:W-:-:S03]  /*0490*/  SHF.R.S32.HI R12, RZ, 0x1f, R14 ;  /* 0x0000001fff0c7819 */ /* 0x000fc6000001140e */
[----:B------:R0:W-:Y:S04]  /*04a0*/  STG.E.U8 desc[UR8][R2.64], R16 ;  /* 0x0000001002007986 */ /* 0x0001e8000c101108 */
[----:B0-----:R-:W-:Y:S05]  /*04b0*/  CALL.REL.NOINC `($_Z17cuda_stringsearchllPcS_PiiPlS_$_Z8d_strlenPKc) ;  /* 0x0000000000487944 */ /* 0x001fea0003c00000 */
[----:B------:R-:W-:-:S04]  /*04c0*/  IADD3 R3, P1, PT, R17, R7, RZ ;  /* 0x0000000711037210 */ /* 0x000fc80007f3e0ff */
[----:B------:R-:W-:Y:S01]  /*04d0*/  ISETP.GT.U32.AND P0, PT, R3, R14, PT ;  /* 0x0000000e0300720c */ /* 0x000fe20003f04070 */
[----:B------:R-:W-:-:S05]  /*04e0*/  IMAD.X R3, R18, 0x1, R9, P1 ;  /* 0x0000000112037824 */ /* 0x000fca00008e0609 */
[----:B------:R-:W-:-:S13]  /*04f0*/  ISETP.GT.U32.AND.EX P0, PT, R3, R12, PT, P0 ;  /* 0x0000000c0300720c */ /* 0x000fda0003f04100 */
[----:B------:R-:W-:Y:S05]  /*0500*/  @P0 BRA `(.L_x_7) ;  /* 0xfffffffc00c40947 */ /* 0x000fea000383ffff */
.L_x_6:
[----:B------:R-:W-:Y:S05]  /*0510*/  BSYNC.RECONVERGENT B2 ;  /* 0x0000000000027941 */ /* 0x000fea0003800200 */
.L_x_3:
[----:B------:R-:W-:-:S04]  /*0520*/  VIADD R7, R8, 0x1 ;  /* 0x0000000108077836 */ /* 0x000fc80000000000 */
[----:B------:R-:W-:Y:S01]  /*0530*/  IMAD.MOV.U32 R8, RZ, RZ, R7 ;  /* 0x000000ffff087224 */ /* 0x000fe200078e0007 */
[----:B------:R-:W-:-:S04]  /*0540*/  ISETP.GE.U32.AND P0, PT, R4, R7, PT ;  /* 0x000000070400720c */ /* 0x000fc80003f06070 */
[----:B------:R-:W-:-:S13]  /*0550*/  ISETP.GE.AND.EX P0, PT, R5, RZ, PT, P0 ;  /* 0x000000ff0500720c */ /* 0x000fda0003f06300 */
[----:B------:R-:W-:Y:S05]  /*0560*/  @P0 BRA `(.L_x_8) ;  /* 0xfffffffc00100947 */ /* 0x000fea000383ffff */
[----:B------:R-:W-:Y:S05]  /*0570*/  BSYNC.RECONVERGENT B1 ;  /* 0x0000000000017941 */ /* 0x000fea0003800200 */
.L_x_2:
[----:B------:R-:W-:-:S07]  /*0580*/  SHF.R.S32.HI R7, RZ, 0x1f, R6 ;  /* 0x0000001fff077819 */ /* 0x000fce0000011406 */
.L_x_1:
[----:B------:R-:W-:Y:S05]  /*0590*/  BSYNC.RECONVERGENT B0 ;  /* 0x0000000000007941 */ /* 0x000fea0003800200 */
.L_x_0:
[----:B------:R-:W0:Y:S02]  /*05a0*/  LDC.64 R2, c[0x0][0x3b0] ;  /* 0x0000ec00ff027b82 */ /* 0x000e240000000a00 */
[----:B0-----:R-:W-:-:S05]  /*05b0*/  IMAD.WIDE R2, R0, 0x8, R2 ;  /* 0x0000000800027825 */ /* 0x001fca00078e0202 */
[----:B------:R-:W-:Y:S01]  /*05c0*/  STG.E.64 desc[UR8][R2.64], R6 ;  /* 0x0000000602007986 */ /* 0x000fe2000c101b08 */
[----:B------:R-:W-:Y:S05]  /*05d0*/  EXIT ;  /* 0x000000000000794d */ /* 0x000fea0003800000 */
        .type           $_Z17cuda_stringsearchllPcS_PiiPlS_$_Z8d_strlenPKc,@function
        .size           $_Z17cuda_stringsearchllPcS_PiiPlS_$_Z8d_strlenPKc,(.L_x_12 - $_Z17cuda_stringsearchllPcS_PiiPlS_$_Z8d_strlenPKc)
$_Z17cuda_stringsearchllPcS_PiiPlS_$_Z8d_strlenPKc:
[----:B------:R-:W0:Y:S01]  /*05e0*/  LDCU.64 UR6, c[0x0][0x358] ;  /* 0x00006b00ff0677ac */ /* 0x000e220008000a00 */
[----:B------:R-:W-:Y:S02]  /*05f0*/  IMAD.MOV.U32 R2, RZ, RZ, R10 ;  /* 0x000000ffff027224 */ /* 0x000fe400078e000a */
[----:B------:R-:W-:-:S05]  /*0600*/  IMAD.MOV.U32 R3, RZ, RZ, R11 ;  /* 0x000000ffff037224 */ /* 0x000fca00078e000b */
[----:B0-----:R-:W2:Y:S01]  /*0610*/  LDG.E.U8 R2, desc[UR6][R2.64] ;  /* 0x0000000602027981 */ /* 0x001ea2000c1e1100 */
[----:B------:R-:W-:Y:S01]  /*0620*/  UMOV UR4, URZ ;  /* 0x000000ff00047c82 */ /* 0x000fe20008000000 */
[----:B------:R-:W-:Y:S01]  /*0630*/  UMOV UR5, URZ ;  /* 0x000000ff00057c82 */ /* 0x000fe20008000000 */
[----:B--2---:R-:W-:-:S13]  /*0640*/  ISETP.NE.AND P0, PT, R2, RZ, PT ;  /* 0x000000ff0200720c */ /* 0x004fda0003f05270 */
[----:B------:R-:W-:Y:S05]  /*0650*/  @!P0 BRA `(.L_x_9) ;  /* 0x0000000000348947 */ /* 0x000fea0003800000 */
[----:B------:R-:W-:Y:S01]  /*0660*/  IMAD.MOV.U32 R16, RZ, RZ, R10 ;  /* 0x000000ffff107224 */ /* 0x000fe200078e000a */
[----:B------:R-:W-:Y:S01]  /*0670*/  UMOV UR4, URZ ;  /* 0x000000ff00047c82 */ /* 0x000fe20008000000 */
[----:B------:R-:W-:Y:S01]  /*0680*/  IMAD.MOV.U32 R17, RZ, RZ, R11 ;  /* 0x000000ffff117224 */ /* 0x000fe200078e000b */
[----:B------:R-:W-:-:S06]  /*0690*/  UMOV UR5, URZ ;  /* 0x000000ff00057c82 */ /* 0x000fcc0008000000 */
.L_x_10:
[----:B------:R-:W-:Y:S02]  /*06a0*/  IMAD.MOV.U32 R2, RZ, RZ, R16 ;  /* 0x000000ffff027224 */ /* 0x000fe400078e0010 */
[----:B------:R-:W-:-:S05]  /*06b0*/  IMAD.MOV.U32 R3, RZ, RZ, R17 ;  /* 0x000000ffff037224 */ /* 0x000fca00078e0011 */
[----:B------:R-:W2:Y:S01]  /*06c0*/  LDG.E.U8 R2, desc[UR6][R2.64+0x1] ;  /* 0x0000010602027981 */ /* 0x000ea2000c1e1100 */
[----:B------:R-:W-:Y:S01]  /*06d0*/  UIADD3 UR4, UP0, UPT, UR4, 0x1, URZ ;  /* 0x0000000104047890 */ /* 0x000fe2000ff1e0ff */
[----:B------:R-:W-:-:S03]  /*06e0*/  IADD3 R16, P1, PT, R16, 0x1, RZ ;  /* 0x0000000110107810 */ /* 0x000fc60007f3e0ff */
[----:B------:R-:W-:Y:S02]  /*06f0*/  UIADD3.X UR5, UPT, UPT, URZ, UR5, URZ, UP0, !UPT ;  /* 0x00000005ff057290 */ /* 0x000fe400087fe4ff */
[----:B------:R-:W-:Y:S01]  /*0700*/  IMAD.X R17, RZ, RZ, R17, P1 ;  /* 0x000000ffff117224 */ /* 0x000fe200008e0611 */
[----:B--2---:R-:W-:-:S13]  /*0710*/  ISETP.NE.AND P0, PT, R2, RZ, PT ;  /* 0x000000ff0200720c */ /* 0x004fda0003f05270 */
[----:B------:R-:W-:Y:S05]  /*0720*/  @P0 BRA `(.L_x_10) ;  /* 0xfffffffc00dc0947 */ /* 0x000fea000383ffff */
.L_x_9:
[----:B------:R-:W-:Y:S02]  /*0730*/  IMAD.MOV.U32 R2, RZ, RZ, R15 ;  /* 0x000000ffff027224 */ /* 0x000fe400078e000f */
[----:B------:R-:W-:Y:S02]  /*0740*/  IMAD.MOV.U32 R3, RZ, RZ, 0x0 ;  /* 0x00000000ff037424 */ /* 0x000fe400078e00ff */
[----:B------:R-:W-:Y:S02]  /*0750*/  IMAD.U32 R17, RZ, RZ, UR4 ;  /* 0x00000004ff117e24 */ /* 0x000fe4000f8e00ff */
[----:B------:R-:W-:Y:S01]  /*0760*/  IMAD.U32 R18, RZ, RZ, UR5 ;  /* 0x00000005ff127e24 */ /* 0x000fe2000f8e00ff */
[----:B------:R-:W-:Y:S06]  /*0770*/  RET.REL.NODEC R2 `(_Z17cuda_stringsearchllPcS_PiiPlS_) ;  /* 0xfffffff802207950 */ /* 0x000fec0003c3ffff */
.L_x_11:
[----:B------:R-:W-:-:S00]  /*0780*/  BRA `(.L_x_11) ;  /* 0xfffffffc00fc7947 */ /* 0x000fc0000383ffff */
[----:B------:R-:W-:-:S00]  /*0790*/  NOP ;  /* 0x0000000000007918 */ /* 0x000fc00000000000 */
        /* <DEDUP_REMOVED lines=14> */
.L_x_12:


//--------------------- .nv.shared.reserved.0     --------------------------
	.section	.nv.shared.reserved.0,"aw",@nobits
	.weak		__nv_reservedSMEM_offset_0_alias
	.size		__nv_reservedSMEM_offset_0_alias, 0, 64
	.other		__nv_reservedSMEM_offset_0_alias,@"STO_CUDA_RESERVED_SHARED STV_DEFAULT"
__nv_reservedSMEM_offset_0_alias:
	.zero		0
	.zero		64


//--------------------- .nv.constant0._Z17cuda_stringsearchllPcS_PiiPlS_ --------------------------
	.section	.nv.constant0._Z17cuda_stringsearchllPcS_PiiPlS_,"a",@progbits
	.sectionflags	@""
	.align	4
.nv.constant0._Z17cuda_stringsearchllPcS_PiiPlS_:
	.zero		960


//--------------------- SYMBOLS --------------------------

	.type		.nv.reservedSmem.offset0,@object
	.size		.nv.reservedSmem.offset0,0x4
